	.headerflags	@"EF_CUDA_TEXMODE_UNIFIED EF_CUDA_64BIT_ADDRESS EF_CUDA_ACCELERATORS EF_CUDA_SM90 EF_CUDA_VIRTUAL_SM(EF_CUDA_SM90)"
	.elftype	@"ET_EXEC"


//--------------------- .nv.info                  --------------------------
	.section	.nv.info,"",@"SHT_CUDA_INFO"
	.align	4


	//----- nvinfo : EIATTR_REGCOUNT
	.align		4
        /*0000*/ 	.byte	0x04, 0x2f
        /*0002*/ 	.short	(.L_1 - .L_0)
	.align		4
.L_0:
        /*0004*/ 	.word	index@(triton_poi_fused_convolution_leaky_relu_28)
        /*0008*/ 	.word	0x00000012


	//----- nvinfo : EIATTR_MIN_STACK_SIZE
	.align		4
.L_1:
        /*000c*/ 	.byte	0x04, 0x12
        /*000e*/ 	.short	(.L_3 - .L_2)
	.align		4
.L_2:
        /*0010*/ 	.word	index@(triton_poi_fused_convolution_leaky_relu_28)
        /*0014*/ 	.word	0x00000000


	//----- nvinfo : EIATTR_FRAME_SIZE
	.align		4
.L_3:
        /*0018*/ 	.byte	0x04, 0x11
        /*001a*/ 	.short	(.L_5 - .L_4)
	.align		4
.L_4:
        /*001c*/ 	.word	index@(triton_poi_fused_convolution_leaky_relu_28)
        /*0020*/ 	.word	0x00000000


	//----- nvinfo : EIATTR_MIN_STACK_SIZE
	.align		4
.L_5:
        /*0024*/ 	.byte	0x04, 0x12
        /*0026*/ 	.short	(.L_7 - .L_6)
	.align		4
.L_6:
        /*0028*/ 	.word	index@(triton_poi_fused_convolution_leaky_relu_28)
        /*002c*/ 	.word	0x00000000
.L_7:


//--------------------- .nv.info.triton_poi_fused_convolution_leaky_relu_28 --------------------------
	.section	.nv.info.triton_poi_fused_convolution_leaky_relu_28,"",@"SHT_CUDA_INFO"
	.sectionflags	@""
	.align	4


	//----- nvinfo : EIATTR_CUDA_API_VERSION
	.align		4
        /*0000*/ 	.byte	0x04, 0x37
        /*0002*/ 	.short	(.L_9 - .L_8)
.L_8:
        /*0004*/ 	.word	0x0000007c


	//----- nvinfo : EIATTR_KPARAM_INFO
	.align		4
.L_9:
        /*0008*/ 	.byte	0x04, 0x17
        /*000a*/ 	.short	(.L_11 - .L_10)
.L_10:
        /*000c*/ 	.word	0x00000000
        /*0010*/ 	.short	0x0003
        /*0012*/ 	.short	0x0018
        /*0014*/ 	.byte	0x00, 0xf0, 0x11, 0x00


	//----- nvinfo : EIATTR_KPARAM_INFO
	.align		4
.L_11:
        /*0018*/ 	.byte	0x04, 0x17
        /*001a*/ 	.short	(.L_13 - .L_12)
.L_12:
        /*001c*/ 	.word	0x00000000
        /*0020*/ 	.short	0x0002
        /*0022*/ 	.short	0x0010
        /*0024*/ 	.byte	0x00, 0xf4, 0x21, 0x00


	//----- nvinfo : EIATTR_KPARAM_INFO
	.align		4
.L_13:
        /*0028*/ 	.byte	0x04, 0x17
        /*002a*/ 	.short	(.L_15 - .L_14)
.L_14:
        /*002c*/ 	.word	0x00000000
        /*0030*/ 	.short	0x0001
        /*0032*/ 	.short	0x0008
        /*0034*/ 	.byte	0x00, 0xf4, 0x21, 0x00


	//----- nvinfo : EIATTR_KPARAM_INFO
	.align		4
.L_15:
        /*0038*/ 	.byte	0x04, 0x17
        /*003a*/ 	.short	(.L_17 - .L_16)
.L_16:
        /*003c*/ 	.word	0x00000000
        /*0040*/ 	.short	0x0000
        /*0042*/ 	.short	0x0000
        /*0044*/ 	.byte	0x00, 0xf4, 0x21, 0x00


	//----- nvinfo : EIATTR_SPARSE_MMA_MASK
	.align		4
.L_17:
        /*0048*/ 	.byte	0x03, 0x50
        /*004a*/ 	.short	0x0000


	//----- nvinfo : EIATTR_MAXREG_COUNT
	.align		4
        /*004c*/ 	.byte	0x03, 0x1b
        /*004e*/ 	.short	0x00ff


	//----- nvinfo : EIATTR_EXIT_INSTR_OFFSETS
	.align		4
        /*0050*/ 	.byte	0x04, 0x1c
        /*0052*/ 	.short	(.L_19 - .L_18)


	//   ....[0]....
.L_18:
        /*0054*/ 	.word	0x00000310


	//   ....[1]....
        /*0058*/ 	.word	0x00000330


	//----- nvinfo : EIATTR_REQNTID
	.align		4
.L_19:
        /*005c*/ 	.byte	0x04, 0x10
        /*005e*/ 	.short	(.L_21 - .L_20)
.L_20:
        /*0060*/ 	.word	0x00000080
        /*0064*/ 	.word	0x00000001
        /*0068*/ 	.word	0x00000001


	//----- nvinfo : EIATTR_CBANK_PARAM_SIZE
	.align		4
.L_21:
        /*006c*/ 	.byte	0x03, 0x19
        /*006e*/ 	.short	0x001c


	//----- nvinfo : EIATTR_PARAM_CBANK
	.align		4
        /*0070*/ 	.byte	0x04, 0x0a
        /*0072*/ 	.short	(.L_23 - .L_22)
	.align		4
.L_22:
        /*0074*/ 	.word	index@(.nv.constant0.triton_poi_fused_convolution_leaky_relu_28)
        /*0078*/ 	.short	0x0210
        /*007a*/ 	.short	0x001c


	//----- nvinfo : EIATTR_SW_WAR
	.align		4
.L_23:
        /*007c*/ 	.byte	0x04, 0x36
        /*007e*/ 	.short	(.L_25 - .L_24)
.L_24:
        /*0080*/ 	.word	0x00000008
.L_25:


//--------------------- .nv.callgraph             --------------------------
	.section	.nv.callgraph,"",@"SHT_CUDA_CALLGRAPH"
	.align	4
	.sectionentsize	8
	.align		4
        /*0000*/ 	.word	0x00000000
	.align		4
        /*0004*/ 	.word	0xffffffff
	.align		4
        /*0008*/ 	.word	0x00000000
	.align		4
        /*000c*/ 	.word	0xfffffffe
	.align		4
        /*0010*/ 	.word	0x00000000
	.align		4
        /*0014*/ 	.word	0xfffffffd
	.align		4
        /*0018*/ 	.word	0x00000000
	.align		4
        /*001c*/ 	.word	0xfffffffc


//--------------------- .text.triton_poi_fused_convolution_leaky_relu_28 --------------------------
	.section	.text.triton_poi_fused_convolution_leaky_relu_28,"ax",@progbits
	.align	128
        .global         triton_poi_fused_convolution_leaky_relu_28
        .type           triton_poi_fused_convolution_leaky_relu_28,@function
        .size           triton_poi_fused_convolution_leaky_relu_28,(.L_x_1 - triton_poi_fused_convolution_leaky_relu_28)
        .other          triton_poi_fused_convolution_leaky_relu_28,@"STO_CUDA_ENTRY STV_DEFAULT"
triton_poi_fused_convolution_leaky_relu_28:
.text.triton_poi_fused_convolution_leaky_relu_28:
[----:B------:R-:W0:Y:S02]  /*0000*/  LDC R1, c[0x0][0x28] ;  /* 0x00000a00ff017b82 */ /* 0x000e240000000800 */
[----:B------:R-:W1:Y:S01]  /*0010*/  S2R R0, SR_TID.X ;  /* 0x0000000000007919 */ /* 0x000e620000002100 */
[----:B------:R-:W-:Y:S01]  /*0020*/  IMAD.MOV.U32 R2, RZ, RZ, RZ ;  /* 0x000000ffff027224 */ /* 0x000fe200078e00ff */
[----:B------:R-:W-:Y:S01]  /*0030*/  ULDC.64 UR4, c[0x0][0x208] ;  /* 0x0000820000047ab9 */ /* 0x000fe20000000a00 */
[----:B------:R-:W-:Y:S01]  /*0040*/  IMAD.MOV.U32 R4, RZ, RZ, RZ ;  /* 0x000000ffff047224 */ /* 0x000fe200078e00ff */
[----:B------:R-:W2:Y:S01]  /*0050*/  S2R R3, SR_CTAID.X ;  /* 0x0000000000037919 */ /* 0x000ea20000002500 */
[----:B------:R-:W-:Y:S01]  /*0060*/  ULDC.64 UR6, c[0x0][0x220] ;  /* 0x0000880000067ab9 */ /* 0x000fe20000000a00 */
[----:B-1----:R-:W-:-:S05]  /*0070*/  IMAD.SHL.U32 R0, R0, 0x2, RZ ;  /* 0x0000000200007824 */ /* 0x002fca00078e00ff */
[----:B------:R-:W-:-:S05]  /*0080*/  LOP3.LUT R0, R0, 0xfe, RZ, 0xc0, !PT ;  /* 0x000000fe00007812 */ /* 0x000fca00078ec0ff */
[----:B--2---:R-:W-:-:S04]  /*0090*/  IMAD R3, R3, 0x100, R0 ;  /* 0x0000010003037824 */ /* 0x004fc800078e0200 */
[C---:B------:R-:W-:Y:S01]  /*00a0*/  VIADD R5, R3.reuse, 0x1 ;  /* 0x0000000103057836 */ /* 0x040fe20000000000 */
[C---:B------:R-:W-:Y:S01]  /*00b0*/  ISETP.GE.AND P2, PT, R3.reuse, 0x3800, PT ;  /* 0x000038000300780c */ /* 0x040fe20003f46270 */
[----:B------:R-:W-:-:S04]  /*00c0*/  IMAD.HI R0, R3, -0x6db6db6d, R2 ;  /* 0x9249249303007827 */ /* 0x000fc800078e0202 */
[----:B------:R-:W-:Y:S01]  /*00d0*/  IMAD.HI R2, R5, -0x6db6db6d, R4 ;  /* 0x9249249305027827 */ /* 0x000fe200078e0204 */
[----:B------:R-:W-:Y:S01]  /*00e0*/  SHF.R.U32.HI R7, RZ, 0x1f, R0 ;  /* 0x0000001fff077819 */ /* 0x000fe20000011600 */
[----:B------:R-:W1:Y:S03]  /*00f0*/  LDC.64 R4, c[0x0][0x218] ;  /* 0x00008600ff047b82 */ /* 0x000e660000000a00 */
[----:B------:R-:W-:Y:S02]  /*0100*/  SHF.R.U32.HI R9, RZ, 0x1f, R2 ;  /* 0x0000001fff097819 */ /* 0x000fe40000011602 */
[----:B------:R-:W-:Y:S02]  /*0110*/  LEA.HI.SX32 R0, R0, R7, 0x1e ;  /* 0x0000000700007211 */ /* 0x000fe400078ff2ff */
[----:B------:R-:W-:Y:S01]  /*0120*/  LEA.HI.SX32 R9, R2, R9, 0x1e ;  /* 0x0000000902097211 */ /* 0x000fe200078ff2ff */
[----:B------:R-:W2:Y:S01]  /*0130*/  LDC.64 R6, c[0x0][0x210] ;  /* 0x00008400ff067b82 */ /* 0x000ea20000000a00 */
[----:B------:R-:W-:-:S02]  /*0140*/  SHF.R.S32.HI R11, RZ, 0x1f, R0 ;  /* 0x0000001fff0b7819 */ /* 0x000fc40000011400 */
[----:B------:R-:W-:Y:S02]  /*0150*/  SHF.R.S32.HI R2, RZ, 0x1f, R9 ;  /* 0x0000001fff027819 */ /* 0x000fe40000011409 */
[----:B------:R-:W-:Y:S02]  /*0160*/  LEA.HI R11, R11, R0, RZ, 0x9 ;  /* 0x000000000b0b7211 */ /* 0x000fe400078f48ff */
[----:B------:R-:W-:Y:S02]  /*0170*/  LEA.HI R2, R2, R9, RZ, 0x9 ;  /* 0x0000000902027211 */ /* 0x000fe400078f48ff */
[----:B------:R-:W-:Y:S02]  /*0180*/  LOP3.LUT R11, R11, 0xfffffe00, RZ, 0xc0, !PT ;  /* 0xfffffe000b0b7812 */ /* 0x000fe400078ec0ff */
[----:B------:R-:W-:-:S03]  /*0190*/  LOP3.LUT R2, R2, 0xfffffe00, RZ, 0xc0, !PT ;  /* 0xfffffe0002027812 */ /* 0x000fc600078ec0ff */
[----:B------:R-:W-:Y:S02]  /*01a0*/  IMAD.IADD R11, R0, 0x1, -R11 ;  /* 0x00000001000b7824 */ /* 0x000fe400078e0a0b */
[----:B------:R-:W-:Y:S02]  /*01b0*/  IMAD.IADD R13, R9, 0x1, -R2 ;  /* 0x00000001090d7824 */ /* 0x000fe400078e0a02 */
[----:B-1----:R-:W-:Y:S01]  /*01c0*/  IMAD.WIDE R8, R11, 0x4, R4 ;  /* 0x000000040b087825 */ /* 0x002fe200078e0204 */
[----:B------:R-:W-:-:S03]  /*01d0*/  CS2R R10, SRZ ;  /* 0x00000000000a7805 */ /* 0x000fc6000001ff00 */
[----:B------:R-:W-:-:S04]  /*01e0*/  IMAD.WIDE R4, R13, 0x4, R4 ;  /* 0x000000040d047825 */ /* 0x000fc800078e0204 */
[----:B------:R-:W-:Y:S02]  /*01f0*/  IMAD.MOV.U32 R13, RZ, RZ, RZ ;  /* 0x000000ffff0d7224 */ /* 0x000fe400078e00ff */
[----:B------:R-:W-:Y:S02]  /*0200*/  IMAD.MOV.U32 R0, RZ, RZ, RZ ;  /* 0x000000ffff007224 */ /* 0x000fe400078e00ff */
[----:B--2---:R-:W-:Y:S02]  /*0210*/  IMAD.WIDE R6, R3, 0x4, R6 ;  /* 0x0000000403067825 */ /* 0x004fe400078e0206 */
[----:B------:R-:W2:Y:S04]  /*0220*/  @!P2 LDG.E.EL R13, desc[UR4][R8.64] ;  /* 0x00000004080da981 */ /* 0x000ea8000c2e1900 */
[----:B------:R-:W2:Y:S04]  /*0230*/  @!P2 LDG.E.64 R10, desc[UR4][R6.64] ;  /* 0x00000004060aa981 */ /* 0x000ea8000c1e1b00 */
[----:B------:R-:W3:Y:S01]  /*0240*/  @!P2 LDG.E.EL R0, desc[UR4][R4.64] ;  /* 0x000000040400a981 */ /* 0x000ee2000c2e1900 */
[----:B------:R-:W-:-:S04]  /*0250*/  IADD3 R2, P3, R3, UR6, RZ ;  /* 0x0000000603027c10 */ /* 0x000fc8000ff7e0ff */
[----:B------:R-:W-:Y:S02]  /*0260*/  LEA.HI.X.SX32 R3, R3, UR7, 0x1, P3 ;  /* 0x0000000703037c11 */ /* 0x000fe400098f0eff */
[----:B--2---:R-:W-:Y:S01]  /*0270*/  FSETP.GT.AND P1, PT, R10, -R13, PT ;  /* 0x8000000d0a00720b */ /* 0x004fe20003f24000 */
[----:B------:R-:W-:Y:S01]  /*0280*/  FADD R10, R13, R10 ;  /* 0x0000000a0d0a7221 */ /* 0x000fe20000000000 */
[----:B---3--:R-:W-:Y:S01]  /*0290*/  FSETP.GT.AND P0, PT, R11, -R0, PT ;  /* 0x800000000b00720b */ /* 0x008fe20003f04000 */
[----:B------:R-:W-:Y:S01]  /*02a0*/  FADD R11, R0, R11 ;  /* 0x0000000b000b7221 */ /* 0x000fe20000000000 */
[----:B------:R-:W-:Y:S02]  /*02b0*/  SEL R12, RZ, 0x1, !P1 ;  /* 0x00000001ff0c7807 */ /* 0x000fe40004800000 */
[----:B------:R-:W-:-:S05]  /*02c0*/  SEL R15, RZ, 0x100, !P0 ;  /* 0x00000100ff0f7807 */ /* 0x000fca0004000000 */
[----:B------:R-:W-:Y:S02]  /*02d0*/  IMAD.IADD R15, R12, 0x1, R15 ;  /* 0x000000010c0f7824 */ /* 0x000fe400078e020f */
[----:B------:R-:W-:Y:S02]  /*02e0*/  @!P1 FMUL R10, R10, 0.10000000149011611938 ;  /* 0x3dcccccd0a0a9820 */ /* 0x000fe40000400000 */
[----:B------:R-:W-:Y:S01]  /*02f0*/  @!P0 FMUL R11, R11, 0.10000000149011611938 ;  /* 0x3dcccccd0b0b8820 */ /* 0x000fe20000400000 */
[----:B------:R1:W-:Y:S01]  /*0300*/  @!P2 STG.E.U16 desc[UR4][R2.64], R15 ;  /* 0x0000000f0200a986 */ /* 0x0003e2000c101504 */
[----:B------:R-:W-:Y:S05]  /*0310*/  @P2 EXIT ;  /* 0x000000000000294d */ /* 0x000fea0003800000 */
[----:B------:R-:W-:Y:S01]  /*0320*/  STG.E.64 desc[UR4][R6.64], R10 ;  /* 0x0000000a06007986 */ /* 0x000fe2000c101b04 */
[----:B------:R-:W-:Y:S05]  /*0330*/  EXIT ;  /* 0x000000000000794d */ /* 0x000fea0003800000 */
.L_x_0:
[----:B------:R-:W-:-:S00]  /*0340*/  BRA `(.L_x_0) ;  /* 0xfffffffc00fc7947 */ /* 0x000fc0000383ffff */
[----:B------:R-:W-:-:S00]  /*0350*/  NOP ;  /* 0x0000000000007918 */ /* 0x000fc00000000000 */
        /* <DEDUP_REMOVED lines=10> */
.L_x_1:


//--------------------- .nv.constant0.triton_poi_fused_convolution_leaky_relu_28 --------------------------
	.section	.nv.constant0.triton_poi_fused_convolution_leaky_relu_28,"a",@progbits
	.sectionflags	@""
	.align	4
.nv.constant0.triton_poi_fused_convolution_leaky_relu_28:
	.zero		556
